//
// Generated by NVIDIA NVVM Compiler
//
// Compiler Build ID: CL-36424714
// Cuda compilation tools, release 13.0, V13.0.88
// Based on NVVM 20.0.0
//

.version 9.0
.target sm_100
.address_size 64

	// .globl	add32

.visible .entry add32(
	.param .u64 .ptr .align 1 add32_param_0,
	.param .u64 .ptr .align 1 add32_param_1,
	.param .u32 add32_param_2
)
{
	.reg .pred 	%p<2>;
	.reg .b32 	%r<18>;
	.reg .b32 	%f<4>;
	.reg .b64 	%rd<8>;

	ld.param.u64 	%rd1, [add32_param_0];
	ld.param.u64 	%rd2, [add32_param_1];
	ld.param.u32 	%r2, [add32_param_2];
	mov.u32 	%r3, %ctaid.x;
	mov.u32 	%r4, %ctaid.y;
	mov.u32 	%r5, %nctaid.x;
	mov.u32 	%r6, %nctaid.y;
	mov.u32 	%r7, %ctaid.z;
	mad.lo.s32 	%r8, %r7, %r6, %r4;
	mad.lo.s32 	%r9, %r8, %r5, %r3;
	mov.u32 	%r10, %ntid.x;
	mov.u32 	%r11, %ntid.y;
	mov.u32 	%r12, %ntid.z;
	mov.u32 	%r13, %tid.z;
	mov.u32 	%r14, %tid.y;
	mov.u32 	%r15, %tid.x;
	mad.lo.s32 	%r16, %r9, %r12, %r13;
	mad.lo.s32 	%r17, %r16, %r11, %r14;
	mad.lo.s32 	%r1, %r17, %r10, %r15;
	setp.ge.s32 	%p1, %r1, %r2;
	@%p1 bra 	$L__BB0_2;
	cvta.to.global.u64 	%rd3, %rd1;
	cvta.to.global.u64 	%rd4, %rd2;
	mul.wide.s32 	%rd5, %r1, 4;
	add.s64 	%rd6, %rd3, %rd5;
	ld.global.f32 	%f1, [%rd6];
	add.s64 	%rd7, %rd4, %rd5;
	ld.global.f32 	%f2, [%rd7];
	add.f32 	%f3, %f1, %f2;
	st.global.f32 	[%rd6], %f3;
$L__BB0_2:
	ret;

}


// ===== COMPILED SASS (sm_100) =====

	.target	sm_100

	.elftype	@"ET_EXEC"


//--------------------- .note.nv.tkinfo           --------------------------
	.section	.note.nv.tkinfo,"",@"SHT_NOTE"
	.sectionflags	@"SHF_NOTE_NV_TKINFO"
	.tkinfo
        /*0018*/ 	.word	0x00000002
        /*0030*/ 	.string	""
        /*0030*/ 	.string	"ptxas"
        /*0030*/ 	.string	"Cuda compilation tools, release 13.0, V13.0.88"
        /*0030*/ 	.string	"Build cuda_13.0.r13.0/compiler.36424714_0"
        /*0030*/ 	.string	"-arch sm_100 -m 64 "



//--------------------- .note.nv.cuinfo           --------------------------
	.section	.note.nv.cuinfo,"",@"SHT_NOTE"
	.sectionflags	@"SHF_NOTE_NV_CUINFO"
        /*0018*/ 	.short	0x0002
        /*001a*/ 	.short	0x0064
        /*001c*/ 	.short	0x0082
	.zero		2


//--------------------- .nv.info                  --------------------------
	.section	.nv.info,"",@"SHT_CUDA_INFO"
	.align	4


	//----- nvinfo : EIATTR_REGCOUNT
	.align		4
        /*0000*/ 	.byte	0x04, 0x2f
        /*0002*/ 	.short	(.L_1 - .L_0)
	.align		4
.L_0:
        /*0004*/ 	.word	index@(add32)
        /*0008*/ 	.word	0x0000000a


	//----- nvinfo : EIATTR_FRAME_SIZE
	.align		4
.L_1:
        /*000c*/ 	.byte	0x04, 0x11
        /*000e*/ 	.short	(.L_3 - .L_2)
	.align		4
.L_2:
        /*0010*/ 	.word	index@(add32)
        /*0014*/ 	.word	0x00000000


	//----- nvinfo : EIATTR_MIN_STACK_SIZE
	.align		4
.L_3:
        /*0018*/ 	.byte	0x04, 0x12
        /*001a*/ 	.short	(.L_5 - .L_4)
	.align		4
.L_4:
        /*001c*/ 	.word	index@(add32)
        /*0020*/ 	.word	0x00000000
.L_5:


//--------------------- .nv.compat                --------------------------
	.section	.nv.compat,"",@"SHT_CUDA_COMPAT_INFO"
	.align	4
        /*0000*/ 	.byte	0x02, 0x09, 0x00, 0x00, 0x02, 0x02, 0x01, 0x00, 0x02, 0x05, 0x05, 0x00, 0x03, 0x07, 0x01, 0x01
        /*0010*/ 	.byte	0x02, 0x03, 0x00, 0x00, 0x02, 0x06, 0x01, 0x00, 0x04, 0x0b, 0x08, 0x00, 0x09, 0x00, 0x00, 0x00
        /*0020*/ 	.byte	0x00, 0x00, 0x00, 0x00


//--------------------- .nv.info.add32            --------------------------
	.section	.nv.info.add32,"",@"SHT_CUDA_INFO"
	.sectionflags	@""
	.align	4


	//----- nvinfo : EIATTR_CUDA_API_VERSION
	.align		4
        /*0000*/ 	.byte	0x04, 0x37
        /*0002*/ 	.short	(.L_7 - .L_6)
.L_6:
        /*0004*/ 	.word	0x00000082


	//----- nvinfo : EIATTR_KPARAM_INFO
	.align		4
.L_7:
        /*0008*/ 	.byte	0x04, 0x17
        /*000a*/ 	.short	(.L_9 - .L_8)
.L_8:
        /*000c*/ 	.word	0x00000000
        /*0010*/ 	.short	0x0002
        /*0012*/ 	.short	0x0010
        /*0014*/ 	.byte	0x00, 0xf0, 0x11, 0x00


	//----- nvinfo : EIATTR_KPARAM_INFO
	.align		4
.L_9:
        /*0018*/ 	.byte	0x04, 0x17
        /*001a*/ 	.short	(.L_11 - .L_10)
.L_10:
        /*001c*/ 	.word	0x00000000
        /*0020*/ 	.short	0x0001
        /*0022*/ 	.short	0x0008
        /*0024*/ 	.byte	0x00, 0xf5, 0x21, 0x00


	//----- nvinfo : EIATTR_KPARAM_INFO
	.align		4
.L_11:
        /*0028*/ 	.byte	0x04, 0x17
        /*002a*/ 	.short	(.L_13 - .L_12)
.L_12:
        /*002c*/ 	.word	0x00000000
        /*0030*/ 	.short	0x0000
        /*0032*/ 	.short	0x0000
        /*0034*/ 	.byte	0x00, 0xf5, 0x21, 0x00


	//----- nvinfo : EIATTR_SPARSE_MMA_MASK
	.align		4
.L_13:
        /*0038*/ 	.byte	0x03, 0x50
        /*003a*/ 	.short	0x0000


	//----- nvinfo : EIATTR_MAXREG_COUNT
	.align		4
        /*003c*/ 	.byte	0x03, 0x1b
        /*003e*/ 	.short	0x00ff


	//----- nvinfo : EIATTR_MERCURY_ISA_VERSION
	.align		4
        /*0040*/ 	.byte	0x03, 0x5f
        /*0042*/ 	.short	0x0101


	//----- nvinfo : EIATTR_VRC_CTA_INIT_COUNT
	.align		4
        /*0044*/ 	.byte	0x02, 0x4a
	.zero		1
	.zero		1


	//----- nvinfo : EIATTR_EXIT_INSTR_OFFSETS
	.align		4
        /*0048*/ 	.byte	0x04, 0x1c
        /*004a*/ 	.short	(.L_15 - .L_14)


	//   ....[0]....
.L_14:
        /*004c*/ 	.word	0x00000130


	//   ....[1]....
        /*0050*/ 	.word	0x000001d0


	//----- nvinfo : EIATTR_CBANK_PARAM_SIZE
	.align		4
.L_15:
        /*0054*/ 	.byte	0x03, 0x19
        /*0056*/ 	.short	0x0014


	//----- nvinfo : EIATTR_PARAM_CBANK
	.align		4
        /*0058*/ 	.byte	0x04, 0x0a
        /*005a*/ 	.short	(.L_17 - .L_16)
	.align		4
.L_16:
        /*005c*/ 	.word	index@(.nv.constant0.add32)
        /*0060*/ 	.short	0x0380
        /*0062*/ 	.short	0x0014


	//----- nvinfo : EIATTR_SW_WAR
	.align		4
.L_17:
        /*0064*/ 	.byte	0x04, 0x36
        /*0066*/ 	.short	(.L_19 - .L_18)
.L_18:
        /*0068*/ 	.word	0x00000008
.L_19:


//--------------------- .nv.callgraph             --------------------------
	.section	.nv.callgraph,"",@"SHT_CUDA_CALLGRAPH"
	.align	4
	.sectionentsize	8
	.align		4
        /*0000*/ 	.word	0x00000000
	.align		4
        /*0004*/ 	.word	0xffffffff
	.align		4
        /*0008*/ 	.word	0x00000000
	.align		4
        /*000c*/ 	.word	0xfffffffe
	.align		4
        /*0010*/ 	.word	0x00000000
	.align		4
        /*0014*/ 	.word	0xfffffffd
	.align		4
        /*0018*/ 	.word	0x00000000
	.align		4
        /*001c*/ 	.word	0xfffffffc


//--------------------- .text.add32               --------------------------
	.section	.text.add32,"ax",@progbits
	.align	128
        .global         add32
        .type           add32,@function
        .size           add32,(.L_x_1 - add32)
        .other          add32,@"STO_CUDA_ENTRY STV_DEFAULT"
add32:
.text.add32:
[----:B------:R-:W-:Y:S08]  /*0000*/  LDC R1, c[0x0][0x37c] ;  /* 0x0000df00ff017b82 */ /* 0x000ff00000000800 */
[----:B------:R-:W-:Y:S01]  /*0010*/  S2UR UR4, SR_CTAID.Y ;  /* 0x00000000000479c3 */ /* 0x000fe20000002600 */
[----:B------:R-:W0:Y:S01]  /*0020*/  S2R R3, SR_TID.Z ;  /* 0x0000000000037919 */ /* 0x000e220000002300 */
[----:B------:R-:W1:Y:S01]  /*0030*/  LDCU UR6, c[0x0][0x370] ;  /* 0x00006e00ff0677ac */ /* 0x000e620008000800 */
[----:B------:R-:W2:Y:S01]  /*0040*/  S2R R5, SR_TID.Y ;  /* 0x0000000000057919 */ /* 0x000ea20000002200 */
[----:B------:R-:W3:Y:S04]  /*0050*/  LDCU UR7, c[0x0][0x374] ;  /* 0x00006e80ff0777ac */ /* 0x000ee80008000800 */
[----:B------:R-:W3:Y:S01]  /*0060*/  S2UR UR8, SR_CTAID.Z ;  /* 0x00000000000879c3 */ /* 0x000ee20000002700 */
[----:B------:R-:W4:Y:S01]  /*0070*/  S2R R7, SR_TID.X ;  /* 0x0000000000077919 */ /* 0x000f220000002100 */
[----:B------:R-:W4:Y:S01]  /*0080*/  LDCU UR9, c[0x0][0x360] ;  /* 0x00006c00ff0977ac */ /* 0x000f220008000800 */
[----:B------:R-:W2:Y:S05]  /*0090*/  LDCU UR10, c[0x0][0x364] ;  /* 0x00006c80ff0a77ac */ /* 0x000eaa0008000800 */
[----:B------:R-:W1:Y:S08]  /*00a0*/  S2UR UR5, SR_CTAID.X ;  /* 0x00000000000579c3 */ /* 0x000e700000002500 */
[----:B------:R-:W0:Y:S01]  /*00b0*/  LDC R0, c[0x0][0x368] ;  /* 0x0000da00ff007b82 */ /* 0x000e220000000800 */
[----:B---3--:R-:W-:-:S04]  /*00c0*/  UIMAD UR4, UR7, UR8, UR4 ;  /* 0x00000008070472a4 */ /* 0x008fc8000f8e0204 */
[----:B-1----:R-:W-:Y:S01]  /*00d0*/  UIMAD UR4, UR4, UR6, UR5 ;  /* 0x00000006040472a4 */ /* 0x002fe2000f8e0205 */
[----:B------:R-:W1:Y:S05]  /*00e0*/  LDCU UR5, c[0x0][0x390] ;  /* 0x00007200ff0577ac */ /* 0x000e6a0008000800 */
[----:B0-----:R-:W-:-:S04]  /*00f0*/  IMAD R0, R0, UR4, R3 ;  /* 0x0000000400007c24 */ /* 0x001fc8000f8e0203 */
[----:B--2---:R-:W-:-:S04]  /*0100*/  IMAD R0, R0, UR10, R5 ;  /* 0x0000000a00007c24 */ /* 0x004fc8000f8e0205 */
[----:B----4-:R-:W-:-:S05]  /*0110*/  IMAD R7, R0, UR9, R7 ;  /* 0x0000000900077c24 */ /* 0x010fca000f8e0207 */
[----:B-1----:R-:W-:-:S13]  /*0120*/  ISETP.GE.AND P0, PT, R7, UR5, PT ;  /* 0x0000000507007c0c */ /* 0x002fda000bf06270 */
[----:B------:R-:W-:Y:S05]  /*0130*/  @P0 EXIT ;  /* 0x000000000000094d */ /* 0x000fea0003800000 */
[----:B------:R-:W0:Y:S01]  /*0140*/  LDC.64 R4, c[0x0][0x388] ;  /* 0x0000e200ff047b82 */ /* 0x000e220000000a00 */
[----:B------:R-:W1:Y:S07]  /*0150*/  LDCU.64 UR4, c[0x0][0x358] ;  /* 0x00006b00ff0477ac */ /* 0x000e6e0008000a00 */
[----:B------:R-:W2:Y:S01]  /*0160*/  LDC.64 R2, c[0x0][0x380] ;  /* 0x0000e000ff027b82 */ /* 0x000ea20000000a00 */
[----:B0-----:R-:W-:-:S06]  /*0170*/  IMAD.WIDE R4, R7, 0x4, R4 ;  /* 0x0000000407047825 */ /* 0x001fcc00078e0204 */
[----:B-1----:R-:W3:Y:S01]  /*0180*/  LDG.E R5, desc[UR4][R4.64] ;  /* 0x0000000404057981 */ /* 0x002ee2000c1e1900 */
[----:B--2---:R-:W-:-:S05]  /*0190*/  IMAD.WIDE R2, R7, 0x4, R2 ;  /* 0x0000000407027825 */ /* 0x004fca00078e0202 */
[----:B------:R-:W3:Y:S02]  /*01a0*/  LDG.E R0, desc[UR4][R2.64] ;  /* 0x0000000402007981 */ /* 0x000ee4000c1e1900 */
[----:B---3--:R-:W-:-:S05]  /*01b0*/  FADD R7, R0, R5 ;  /* 0x0000000500077221 */ /* 0x008fca0000000000 */
[----:B------:R-:W-:Y:S01]  /*01c0*/  STG.E desc[UR4][R2.64], R7 ;  /* 0x0000000702007986 */ /* 0x000fe2000c101904 */
[----:B------:R-:W-:Y:S05]  /*01d0*/  EXIT ;  /* 0x000000000000794d */ /* 0x000fea0003800000 */
.L_x_0:
[----:B------:R-:W-:-:S00]  /*01e0*/  BRA `(.L_x_0) ;  /* 0xfffffffc00fc7947 */ /* 0x000fc0000383ffff */
[----:B------:R-:W-:-:S00]  /*01f0*/  NOP ;  /* 0x0000000000007918 */ /* 0x000fc00000000000 */
        /* <DEDUP_REMOVED lines=8> */
.L_x_1:


//--------------------- .nv.shared.reserved.0     --------------------------
	.section	.nv.shared.reserved.0,"aw",@nobits
	.weak		__nv_reservedSMEM_offset_0_alias
	.size		__nv_reservedSMEM_offset_0_alias, 0, 64
	.other		__nv_reservedSMEM_offset_0_alias,@"STO_CUDA_RESERVED_SHARED STV_DEFAULT"
__nv_reservedSMEM_offset_0_alias:
	.zero		0
	.zero		64


//--------------------- .nv.constant0.add32       --------------------------
	.section	.nv.constant0.add32,"a",@progbits
	.sectionflags	@""
	.align	4
.nv.constant0.add32:
	.zero		916


//--------------------- SYMBOLS --------------------------

	.type		.nv.reservedSmem.offset0,@object
	.size		.nv.reservedSmem.offset0,0x4
